//
// Generated by NVIDIA NVVM Compiler
//
// Compiler Build ID: CL-36424714
// Cuda compilation tools, release 13.0, V13.0.88
// Based on NVVM 20.0.0
//

.version 9.0
.target sm_100
.address_size 64

	// .globl	_Z18checkValueOnDeviceP7point3Di
.extern .func  (.param .b32 func_retval0) vprintf
(
	.param .b64 vprintf_param_0,
	.param .b64 vprintf_param_1
)
;
.global .align 1 .b8 $str[20] = {114, 101, 97, 99, 104, 101, 100, 32, 108, 97, 115, 116, 32, 112, 111, 105, 110, 116, 10};
.global .align 1 .b8 $str$1[21] = {86, 97, 108, 117, 101, 32, 105, 115, 32, 110, 111, 116, 32, 99, 111, 114, 114, 101, 99, 116};

.visible .entry _Z18checkValueOnDeviceP7point3Di(
	.param .u64 .ptr .align 1 _Z18checkValueOnDeviceP7point3Di_param_0,
	.param .u32 _Z18checkValueOnDeviceP7point3Di_param_1
)
{
	.reg .pred 	%p<7>;
	.reg .b32 	%r<11>;
	.reg .b64 	%rd<9>;
	.reg .b64 	%fd<7>;

	ld.param.u64 	%rd2, [_Z18checkValueOnDeviceP7point3Di_param_0];
	ld.param.u32 	%r2, [_Z18checkValueOnDeviceP7point3Di_param_1];
	mov.u32 	%r3, %ctaid.x;
	mov.u32 	%r4, %ntid.x;
	mov.u32 	%r5, %tid.x;
	mad.lo.s32 	%r1, %r3, %r4, %r5;
	setp.ge.s32 	%p1, %r1, %r2;
	@%p1 bra 	$L__BB0_6;
	add.s32 	%r6, %r2, -1;
	setp.ne.s32 	%p2, %r1, %r6;
	@%p2 bra 	$L__BB0_3;
	mov.u64 	%rd3, $str;
	cvta.global.u64 	%rd4, %rd3;
	{ // callseq 0, 0
	.param .b64 param0;
	st.param.b64 	[param0], %rd4;
	.param .b64 param1;
	st.param.b64 	[param1], 0;
	.param .b32 retval0;
	call.uni (retval0), 
	vprintf, 
	(
	param0, 
	param1
	);
	ld.param.b32 	%r7, [retval0];
	} // callseq 0
$L__BB0_3:
	cvta.to.global.u64 	%rd5, %rd2;
	mul.wide.s32 	%rd6, %r1, 24;
	add.s64 	%rd1, %rd5, %rd6;
	ld.global.f64 	%fd2, [%rd1];
	ld.global.f64 	%fd3, [%rd1+8];
	cvt.rn.f64.s32 	%fd5, %r1;
	setp.neu.f64 	%p3, %fd2, %fd5;
	setp.neu.f64 	%p4, %fd3, %fd5;
	or.pred  	%p5, %p3, %p4;
	@%p5 bra 	$L__BB0_5;
	ld.global.f64 	%fd6, [%rd1+16];
	setp.eq.f64 	%p6, %fd6, %fd5;
	@%p6 bra 	$L__BB0_6;
$L__BB0_5:
	mov.u64 	%rd7, $str$1;
	cvta.global.u64 	%rd8, %rd7;
	{ // callseq 1, 0
	.param .b64 param0;
	st.param.b64 	[param0], %rd8;
	.param .b64 param1;
	st.param.b64 	[param1], 0;
	.param .b32 retval0;
	call.uni (retval0), 
	vprintf, 
	(
	param0, 
	param1
	);
	ld.param.b32 	%r9, [retval0];
	} // callseq 1
$L__BB0_6:
	ret;

}


// ===== COMPILED SASS (sm_100) =====

	.target	sm_100

	.elftype	@"ET_EXEC"


//--------------------- .note.nv.tkinfo           --------------------------
	.section	.note.nv.tkinfo,"",@"SHT_NOTE"
	.sectionflags	@"SHF_NOTE_NV_TKINFO"
	.tkinfo
        /*0018*/ 	.word	0x00000002
        /*0030*/ 	.string	""
        /*0030*/ 	.string	"ptxas"
        /*0030*/ 	.string	"Cuda compilation tools, release 13.0, V13.0.88"
        /*0030*/ 	.string	"Build cuda_13.0.r13.0/compiler.36424714_0"
        /*0030*/ 	.string	"-arch sm_100 -m 64 "



//--------------------- .note.nv.cuinfo           --------------------------
	.section	.note.nv.cuinfo,"",@"SHT_NOTE"
	.sectionflags	@"SHF_NOTE_NV_CUINFO"
        /*0018*/ 	.short	0x0002
        /*001a*/ 	.short	0x0064
        /*001c*/ 	.short	0x0082
	.zero		2


//--------------------- .nv.info                  --------------------------
	.section	.nv.info,"",@"SHT_CUDA_INFO"
	.align	4


	//----- nvinfo : EIATTR_REGCOUNT
	.align		4
        /*0000*/ 	.byte	0x04, 0x2f
        /*0002*/ 	.short	(.L_3 - .L_2)
	.align		4
.L_2:
        /*0004*/ 	.word	index@(_Z18checkValueOnDeviceP7point3Di)
        /*0008*/ 	.word	0x00000018


	//----- nvinfo : EIATTR_FRAME_SIZE
	.align		4
.L_3:
        /*000c*/ 	.byte	0x04, 0x11
        /*000e*/ 	.short	(.L_5 - .L_4)
	.align		4
.L_4:
        /*0010*/ 	.word	index@(_Z18checkValueOnDeviceP7point3Di)
        /*0014*/ 	.word	0x00000000


	//----- nvinfo : EIATTR_MIN_STACK_SIZE
	.align		4
.L_5:
        /*0018*/ 	.byte	0x04, 0x12
        /*001a*/ 	.short	(.L_7 - .L_6)
	.align		4
.L_6:
        /*001c*/ 	.word	index@(_Z18checkValueOnDeviceP7point3Di)
        /*0020*/ 	.word	0x00000000
.L_7:


//--------------------- .nv.compat                --------------------------
	.section	.nv.compat,"",@"SHT_CUDA_COMPAT_INFO"
	.align	4
        /*0000*/ 	.byte	0x02, 0x09, 0x00, 0x00, 0x02, 0x02, 0x01, 0x00, 0x02, 0x05, 0x05, 0x00, 0x03, 0x07, 0x01, 0x01
        /*0010*/ 	.byte	0x02, 0x03, 0x00, 0x00, 0x02, 0x06, 0x01, 0x00, 0x04, 0x0b, 0x08, 0x00, 0x01, 0x00, 0x00, 0x00
        /*0020*/ 	.byte	0x00, 0x00, 0x00, 0x00


//--------------------- .nv.info._Z18checkValueOnDeviceP7point3Di --------------------------
	.section	.nv.info._Z18checkValueOnDeviceP7point3Di,"",@"SHT_CUDA_INFO"
	.sectionflags	@""
	.align	4


	//----- nvinfo : EIATTR_CUDA_API_VERSION
	.align		4
        /*0000*/ 	.byte	0x04, 0x37
        /*0002*/ 	.short	(.L_9 - .L_8)
.L_8:
        /*0004*/ 	.word	0x00000082


	//----- nvinfo : EIATTR_KPARAM_INFO
	.align		4
.L_9:
        /*0008*/ 	.byte	0x04, 0x17
        /*000a*/ 	.short	(.L_11 - .L_10)
.L_10:
        /*000c*/ 	.word	0x00000000
        /*0010*/ 	.short	0x0001
        /*0012*/ 	.short	0x0008
        /*0014*/ 	.byte	0x00, 0xf0, 0x11, 0x00


	//----- nvinfo : EIATTR_KPARAM_INFO
	.align		4
.L_11:
        /*0018*/ 	.byte	0x04, 0x17
        /*001a*/ 	.short	(.L_13 - .L_12)
.L_12:
        /*001c*/ 	.word	0x00000000
        /*0020*/ 	.short	0x0000
        /*0022*/ 	.short	0x0000
        /*0024*/ 	.byte	0x00, 0xf5, 0x21, 0x00


	//----- nvinfo : EIATTR_SPARSE_MMA_MASK
	.align		4
.L_13:
        /*0028*/ 	.byte	0x03, 0x50
        /*002a*/ 	.short	0x0000


	//----- nvinfo : EIATTR_MAXREG_COUNT
	.align		4
        /*002c*/ 	.byte	0x03, 0x1b
        /*002e*/ 	.short	0x00ff


	//----- nvinfo : EIATTR_EXTERNS
	.align		4
        /*0030*/ 	.byte	0x04, 0x0f
        /*0032*/ 	.short	(.L_15 - .L_14)


	//   ....[0]....
	.align		4
.L_14:
        /*0034*/ 	.word	index@(vprintf)


	//----- nvinfo : EIATTR_MERCURY_ISA_VERSION
	.align		4
.L_15:
        /*0038*/ 	.byte	0x03, 0x5f
        /*003a*/ 	.short	0x0101


	//----- nvinfo : EIATTR_VRC_CTA_INIT_COUNT
	.align		4
        /*003c*/ 	.byte	0x02, 0x4a
	.zero		1
	.zero		1


	//----- nvinfo : EIATTR_SYSCALL_OFFSETS
	.align		4
        /*0040*/ 	.byte	0x04, 0x46
        /*0042*/ 	.short	(.L_17 - .L_16)


	//   ....[0]....
.L_16:
        /*0044*/ 	.word	0x00000140


	//   ....[1]....
        /*0048*/ 	.word	0x000002a0


	//----- nvinfo : EIATTR_EXIT_INSTR_OFFSETS
	.align		4
.L_17:
        /*004c*/ 	.byte	0x04, 0x1c
        /*004e*/ 	.short	(.L_19 - .L_18)


	//   ....[0]....
.L_18:
        /*0050*/ 	.word	0x00000070


	//   ....[1]....
        /*0054*/ 	.word	0x00000210


	//   ....[2]....
        /*0058*/ 	.word	0x000002b0


	//----- nvinfo : EIATTR_CRS_STACK_SIZE
	.align		4
.L_19:
        /*005c*/ 	.byte	0x04, 0x1e
        /*005e*/ 	.short	(.L_21 - .L_20)
.L_20:
        /*0060*/ 	.word	0x00000000


	//----- nvinfo : EIATTR_CBANK_PARAM_SIZE
	.align		4
.L_21:
        /*0064*/ 	.byte	0x03, 0x19
        /*0066*/ 	.short	0x000c


	//----- nvinfo : EIATTR_PARAM_CBANK
	.align		4
        /*0068*/ 	.byte	0x04, 0x0a
        /*006a*/ 	.short	(.L_23 - .L_22)
	.align		4
.L_22:
        /*006c*/ 	.word	index@(.nv.constant0._Z18checkValueOnDeviceP7point3Di)
        /*0070*/ 	.short	0x0380
        /*0072*/ 	.short	0x000c


	//----- nvinfo : EIATTR_SW_WAR
	.align		4
.L_23:
        /*0074*/ 	.byte	0x04, 0x36
        /*0076*/ 	.short	(.L_25 - .L_24)
.L_24:
        /*0078*/ 	.word	0x00000008
.L_25:


//--------------------- .nv.callgraph             --------------------------
	.section	.nv.callgraph,"",@"SHT_CUDA_CALLGRAPH"
	.align	4
	.sectionentsize	8
	.align		4
        /*0000*/ 	.word	0x00000000
	.align		4
        /*0004*/ 	.word	0xffffffff
	.align		4
        /*0008*/ 	.word	index@(_Z18checkValueOnDeviceP7point3Di)
	.align		4
        /*000c*/ 	.word	index@(vprintf)
	.align		4
        /*0010*/ 	.word	0x00000000
	.align		4
        /*0014*/ 	.word	0xfffffffe
	.align		4
        /*0018*/ 	.word	0x00000000
	.align		4
        /*001c*/ 	.word	0xfffffffd
	.align		4
        /*0020*/ 	.word	0x00000000
	.align		4
        /*0024*/ 	.word	0xfffffffc


//--------------------- .nv.constant4             --------------------------
	.section	.nv.constant4,"a",@progbits
	.align	8
	.align		8
.nv.constant4:
        /*0000*/ 	.dword	vprintf
	.align		8
        /*0008*/ 	.dword	$str
	.align		8
        /*0010*/ 	.dword	$str$1


//--------------------- .text._Z18checkValueOnDeviceP7point3Di --------------------------
	.section	.text._Z18checkValueOnDeviceP7point3Di,"ax",@progbits
	.align	128
        .global         _Z18checkValueOnDeviceP7point3Di
        .type           _Z18checkValueOnDeviceP7point3Di,@function
        .size           _Z18checkValueOnDeviceP7point3Di,(.L_x_6 - _Z18checkValueOnDeviceP7point3Di)
        .other          _Z18checkValueOnDeviceP7point3Di,@"STO_CUDA_ENTRY STV_DEFAULT"
_Z18checkValueOnDeviceP7point3Di:
.text._Z18checkValueOnDeviceP7point3Di:
[----:B------:R-:W0:Y:S01]  /*0000*/  LDC R1, c[0x0][0x37c] ;  /* 0x0000df00ff017b82 */ /* 0x000e220000000800 */
[----:B------:R-:W1:Y:S07]  /*0010*/  S2R R3, SR_TID.X ;  /* 0x0000000000037919 */ /* 0x000e6e0000002100 */
[----:B------:R-:W1:Y:S01]  /*0020*/  S2UR UR5, SR_CTAID.X ;  /* 0x00000000000579c3 */ /* 0x000e620000002500 */
[----:B------:R-:W2:Y:S07]  /*0030*/  LDCU UR4, c[0x0][0x388] ;  /* 0x00007100ff0477ac */ /* 0x000eae0008000800 */
[----:B------:R-:W1:Y:S02]  /*0040*/  LDC R16, c[0x0][0x360] ;  /* 0x0000d800ff107b82 */ /* 0x000e640000000800 */
[----:B-1----:R-:W-:-:S05]  /*0050*/  IMAD R16, R16, UR5, R3 ;  /* 0x0000000510107c24 */ /* 0x002fca000f8e0203 */
[----:B--2---:R-:W-:-:S13]  /*0060*/  ISETP.GE.AND P0, PT, R16, UR4, PT ;  /* 0x0000000410007c0c */ /* 0x004fda000bf06270 */
[----:B0-----:R-:W-:Y:S05]  /*0070*/  @P0 EXIT ;  /* 0x000000000000094d */ /* 0x001fea0003800000 */
[----:B------:R-:W-:Y:S01]  /*0080*/  UIADD3 UR4, UPT, UPT, UR4, -0x1, URZ ;  /* 0xffffffff04047890 */ /* 0x000fe2000fffe0ff */
[----:B------:R-:W-:Y:S01]  /*0090*/  BSSY.RECONVERGENT B6, `(.L_x_0) ;  /* 0x000000c000067945 */ /* 0x000fe20003800200 */
[----:B------:R-:W0:Y:S04]  /*00a0*/  LDCU.64 UR36, c[0x0][0x358] ;  /* 0x00006b00ff2477ac */ /* 0x000e280008000a00 */
[----:B------:R-:W-:-:S13]  /*00b0*/  ISETP.NE.AND P0, PT, R16, UR4, PT ;  /* 0x0000000410007c0c */ /* 0x000fda000bf05270 */
[----:B------:R-:W-:Y:S05]  /*00c0*/  @P0 BRA `(.L_x_1) ;  /* 0x0000000000200947 */ /* 0x000fea0003800000 */
[----:B------:R-:W-:Y:S01]  /*00d0*/  MOV R0, 0x0 ;  /* 0x0000000000007802 */ /* 0x000fe20000000f00 */
[----:B------:R-:W1:Y:S01]  /*00e0*/  LDCU.64 UR4, c[0x4][0x8] ;  /* 0x01000100ff0477ac */ /* 0x000e620008000a00 */
[----:B------:R-:W-:Y:S02]  /*00f0*/  CS2R R6, SRZ ;  /* 0x0000000000067805 */ /* 0x000fe4000001ff00 */
[----:B------:R2:W3:Y:S01]  /*0100*/  LDC.64 R2, c[0x4][R0] ;  /* 0x0100000000027b82 */ /* 0x0004e20000000a00 */
[----:B-1----:R-:W-:Y:S02]  /*0110*/  IMAD.U32 R4, RZ, RZ, UR4 ;  /* 0x00000004ff047e24 */ /* 0x002fe4000f8e00ff */
[----:B--2---:R-:W-:-:S07]  /*0120*/  IMAD.U32 R5, RZ, RZ, UR5 ;  /* 0x00000005ff057e24 */ /* 0x004fce000f8e00ff */
[----:B------:R-:W-:-:S07]  /*0130*/  LEPC R20, `(.L_x_1) ;  /* 0x000000001014794e */ /* 0x000fce0000000000 */
[----:B0--3--:R-:W-:Y:S05]  /*0140*/  CALL.ABS.NOINC R2 ;  /* 0x0000000002007343 */ /* 0x009fea0003c00000 */
.L_x_1:
[----:B0-----:R-:W-:Y:S05]  /*0150*/  BSYNC.RECONVERGENT B6 ;  /* 0x0000000000067941 */ /* 0x001fea0003800200 */
.L_x_0:
[----:B------:R-:W0:Y:S02]  /*0160*/  LDC.64 R2, c[0x0][0x380] ;  /* 0x0000e000ff027b82 */ /* 0x000e240000000a00 */
[----:B0-----:R-:W-:-:S05]  /*0170*/  IMAD.WIDE R2, R16, 0x18, R2 ;  /* 0x0000001810027825 */ /* 0x001fca00078e0202 */
[----:B------:R-:W2:Y:S04]  /*0180*/  LDG.E.64 R6, desc[UR36][R2.64+0x8] ;  /* 0x0000082402067981 */ /* 0x000ea8000c1e1b00 */
[----:B------:R-:W3:Y:S01]  /*0190*/  LDG.E.64 R4, desc[UR36][R2.64] ;  /* 0x0000002402047981 */ /* 0x000ee2000c1e1b00 */
[----:B------:R-:W2:Y:S01]  /*01a0*/  I2F.F64 R16, R16 ;  /* 0x0000001000107312 */ /* 0x000ea20000201c00 */
[----:B------:R-:W-:Y:S01]  /*01b0*/  BSSY.RECONVERGENT B0, `(.L_x_2) ;  /* 0x0000007000007945 */ /* 0x000fe20003800200 */
[----:B--2---:R-:W-:-:S06]  /*01c0*/  DSETP.NEU.AND P0, PT, R6, R16, PT ;  /* 0x000000100600722a */ /* 0x004fcc0003f0d000 */
[----:B---3--:R-:W-:-:S14]  /*01d0*/  DSETP.NEU.OR P0, PT, R4, R16, P0 ;  /* 0x000000100400722a */ /* 0x008fdc000070d400 */
[----:B------:R-:W-:Y:S05]  /*01e0*/  @P0 BRA `(.L_x_3) ;  /* 0x00000000000c0947 */ /* 0x000fea0003800000 */
[----:B------:R-:W2:Y:S02]  /*01f0*/  LDG.E.64 R2, desc[UR36][R2.64+0x10] ;  /* 0x0000102402027981 */ /* 0x000ea4000c1e1b00 */
[----:B--2---:R-:W-:-:S14]  /*0200*/  DSETP.NEU.AND P0, PT, R2, R16, PT ;  /* 0x000000100200722a */ /* 0x004fdc0003f0d000 */
[----:B------:R-:W-:Y:S05]  /*0210*/  @!P0 EXIT ;  /* 0x000000000000894d */ /* 0x000fea0003800000 */
.L_x_3:
[----:B------:R-:W-:Y:S05]  /*0220*/  BSYNC.RECONVERGENT B0 ;  /* 0x0000000000007941 */ /* 0x000fea0003800200 */
.L_x_2:
[----:B------:R-:W-:Y:S01]  /*0230*/  MOV R0, 0x0 ;  /* 0x0000000000007802 */ /* 0x000fe20000000f00 */
[----:B------:R-:W0:Y:S01]  /*0240*/  LDCU.64 UR4, c[0x4][0x10] ;  /* 0x01000200ff0477ac */ /* 0x000e220008000a00 */
[----:B------:R-:W-:Y:S02]  /*0250*/  CS2R R6, SRZ ;  /* 0x0000000000067805 */ /* 0x000fe4000001ff00 */
[----:B------:R1:W2:Y:S01]  /*0260*/  LDC.64 R2, c[0x4][R0] ;  /* 0x0100000000027b82 */ /* 0x0002a20000000a00 */
[----:B0-----:R-:W-:Y:S02]  /*0270*/  IMAD.U32 R4, RZ, RZ, UR4 ;  /* 0x00000004ff047e24 */ /* 0x001fe4000f8e00ff */
[----:B-1----:R-:W-:-:S07]  /*0280*/  IMAD.U32 R5, RZ, RZ, UR5 ;  /* 0x00000005ff057e24 */ /* 0x002fce000f8e00ff */
[----:B------:R-:W-:-:S07]  /*0290*/  LEPC R20, `(.L_x_4) ;  /* 0x000000001014794e */ /* 0x000fce0000000000 */
[----:B--2---:R-:W-:Y:S05]  /*02a0*/  CALL.ABS.NOINC R2 ;  /* 0x0000000002007343 */ /* 0x004fea0003c00000 */
.L_x_4:
[----:B------:R-:W-:Y:S05]  /*02b0*/  EXIT ;  /* 0x000000000000794d */ /* 0x000fea0003800000 */
.L_x_5:
[----:B------:R-:W-:-:S00]  /*02c0*/  BRA `(.L_x_5) ;  /* 0xfffffffc00fc7947 */ /* 0x000fc0000383ffff */
[----:B------:R-:W-:-:S00]  /*02d0*/  NOP ;  /* 0x0000000000007918 */ /* 0x000fc00000000000 */
        /* <DEDUP_REMOVED lines=10> */
.L_x_6:


//--------------------- .nv.global.init           --------------------------
	.section	.nv.global.init,"aw",@progbits
.nv.global.init:
	.type		$str,@object
	.size		$str,($str$1 - $str)
$str:
        /*0000*/ 	.byte	0x72, 0x65, 0x61, 0x63, 0x68, 0x65, 0x64, 0x20, 0x6c, 0x61, 0x73, 0x74, 0x20, 0x70, 0x6f, 0x69
        /*0010*/ 	.byte	0x6e, 0x74, 0x0a, 0x00
	.type		$str$1,@object
	.size		$str$1,(.L_1 - $str$1)
$str$1:
        /*0014*/ 	.byte	0x56, 0x61, 0x6c, 0x75, 0x65, 0x20, 0x69, 0x73, 0x20, 0x6e, 0x6f, 0x74, 0x20, 0x63, 0x6f, 0x72
        /*0024*/ 	.byte	0x72, 0x65, 0x63, 0x74, 0x00
.L_1:


//--------------------- .nv.shared.reserved.0     --------------------------
	.section	.nv.shared.reserved.0,"aw",@nobits
	.weak		__nv_reservedSMEM_offset_0_alias
	.size		__nv_reservedSMEM_offset_0_alias, 0, 64
	.other		__nv_reservedSMEM_offset_0_alias,@"STO_CUDA_RESERVED_SHARED STV_DEFAULT"
__nv_reservedSMEM_offset_0_alias:
	.zero		0
	.zero		64


//--------------------- .nv.constant0._Z18checkValueOnDeviceP7point3Di --------------------------
	.section	.nv.constant0._Z18checkValueOnDeviceP7point3Di,"a",@progbits
	.sectionflags	@""
	.align	4
.nv.constant0._Z18checkValueOnDeviceP7point3Di:
	.zero		908


//--------------------- SYMBOLS --------------------------

	.type		.nv.reservedSmem.offset0,@object
	.size		.nv.reservedSmem.offset0,0x4
	.type		vprintf,@function
